//
// Generated by NVIDIA NVVM Compiler
//
// Compiler Build ID: CL-36424714
// Cuda compilation tools, release 13.0, V13.0.88
// Based on NVVM 20.0.0
//

.version 9.0
.target sm_100
.address_size 64

	// .globl	_Z3wxbiPfS_S_
// _ZZ3wxbiPfS_S_E7s_tile1 has been demoted
// _ZZ3wxbiPfS_S_E7s_tile2 has been demoted
// _ZZ3wxbiPfS_S_E13s_dot_product has been demoted

.visible .entry _Z3wxbiPfS_S_(
	.param .u32 _Z3wxbiPfS_S__param_0,
	.param .u64 .ptr .align 1 _Z3wxbiPfS_S__param_1,
	.param .u64 .ptr .align 1 _Z3wxbiPfS_S__param_2,
	.param .u64 .ptr .align 1 _Z3wxbiPfS_S__param_3
)
{
	.reg .pred 	%p<13>;
	.reg .b32 	%r<62>;
	.reg .b32 	%f<197>;
	.reg .b64 	%rd<13>;
	// demoted variable
	.shared .align 4 .b8 _ZZ3wxbiPfS_S_E7s_tile1[4096];
	// demoted variable
	.shared .align 4 .b8 _ZZ3wxbiPfS_S_E7s_tile2[4096];
	// demoted variable
	.shared .align 4 .b8 _ZZ3wxbiPfS_S_E13s_dot_product[4096];
	ld.param.u32 	%r22, [_Z3wxbiPfS_S__param_0];
	ld.param.u64 	%rd3, [_Z3wxbiPfS_S__param_1];
	ld.param.u64 	%rd4, [_Z3wxbiPfS_S__param_2];
	ld.param.u64 	%rd5, [_Z3wxbiPfS_S__param_3];
	mov.u32 	%r1, %tid.x;
	mov.u32 	%r2, %tid.y;
	mul.lo.s32 	%r3, %r22, %r22;
	max.s32 	%r23, %r1, %r2;
	setp.ge.s32 	%p2, %r23, %r22;
	@%p2 bra 	$L__BB0_15;
	add.s32 	%r25, %r3, 1023;
	shr.u32 	%r26, %r25, 10;
	mov.u32 	%r27, %ctaid.x;
	shl.b32 	%r28, %r27, 5;
	shl.b32 	%r29, %r2, 5;
	add.s32 	%r4, %r29, %r1;
	mad.lo.s32 	%r5, %r22, %r28, %r4;
	add.s32 	%r6, %r4, %r28;
	shl.b32 	%r30, %r4, 2;
	mov.u32 	%r31, _ZZ3wxbiPfS_S_E7s_tile1;
	add.s32 	%r7, %r31, %r30;
	mov.u32 	%r32, _ZZ3wxbiPfS_S_E7s_tile2;
	add.s32 	%r8, %r32, %r30;
	setp.lt.u32 	%p3, %r1, 32;
	setp.eq.s32 	%p4, %r2, 0;
	and.pred  	%p1, %p3, %p4;
	shl.b32 	%r9, %r1, 5;
	max.u32 	%r10, %r26, 1;
	shl.b32 	%r33, %r1, 7;
	mov.u32 	%r34, _ZZ3wxbiPfS_S_E13s_dot_product;
	add.s32 	%r11, %r34, %r33;
	cvta.to.global.u64 	%rd1, %rd3;
	cvta.to.global.u64 	%rd2, %rd4;
	mov.b32 	%r58, 0;
	not.pred 	%p7, %p1;
$L__BB0_2:
	shl.b32 	%r35, %r58, 5;
	add.s32 	%r13, %r5, %r35;
	mad.lo.s32 	%r14, %r35, %r22, %r6;
	setp.ge.s32 	%p5, %r13, %r3;
	@%p5 bra 	$L__BB0_4;
	mul.wide.s32 	%rd6, %r13, 4;
	add.s64 	%rd7, %rd1, %rd6;
	ld.global.f32 	%f1, [%rd7];
	st.shared.f32 	[%r7], %f1;
$L__BB0_4:
	setp.ge.s32 	%p6, %r14, %r3;
	@%p6 bra 	$L__BB0_6;
	mul.wide.s32 	%rd8, %r14, 4;
	add.s64 	%rd9, %rd2, %rd8;
	ld.global.f32 	%f2, [%rd9];
	st.shared.f32 	[%r8], %f2;
$L__BB0_6:
	bar.sync 	0;
	@%p7 bra 	$L__BB0_12;
	setp.eq.s32 	%p8, %r58, 0;
	@%p8 bra 	$L__BB0_10;
	add.s32 	%r60, %r31, 64;
	mov.b32 	%r61, 2048;
$L__BB0_9:
	add.s32 	%r39, %r11, %r61;
	ld.shared.f32 	%f3, [%r39+-2048];
	ld.shared.f32 	%f4, [%r60+-64];
	add.s32 	%r41, %r32, %r61;
	ld.shared.f32 	%f5, [%r41+-2048];
	fma.rn.f32 	%f6, %f4, %f5, %f3;
	ld.shared.f32 	%f7, [%r60+-60];
	ld.shared.f32 	%f8, [%r41+-1920];
	fma.rn.f32 	%f9, %f7, %f8, %f6;
	ld.shared.f32 	%f10, [%r60+-56];
	ld.shared.f32 	%f11, [%r41+-1792];
	fma.rn.f32 	%f12, %f10, %f11, %f9;
	ld.shared.f32 	%f13, [%r60+-52];
	ld.shared.f32 	%f14, [%r41+-1664];
	fma.rn.f32 	%f15, %f13, %f14, %f12;
	ld.shared.f32 	%f16, [%r60+-48];
	ld.shared.f32 	%f17, [%r41+-1536];
	fma.rn.f32 	%f18, %f16, %f17, %f15;
	ld.shared.f32 	%f19, [%r60+-44];
	ld.shared.f32 	%f20, [%r41+-1408];
	fma.rn.f32 	%f21, %f19, %f20, %f18;
	ld.shared.f32 	%f22, [%r60+-40];
	ld.shared.f32 	%f23, [%r41+-1280];
	fma.rn.f32 	%f24, %f22, %f23, %f21;
	ld.shared.f32 	%f25, [%r60+-36];
	ld.shared.f32 	%f26, [%r41+-1152];
	fma.rn.f32 	%f27, %f25, %f26, %f24;
	ld.shared.f32 	%f28, [%r60+-32];
	ld.shared.f32 	%f29, [%r41+-1024];
	fma.rn.f32 	%f30, %f28, %f29, %f27;
	ld.shared.f32 	%f31, [%r60+-28];
	ld.shared.f32 	%f32, [%r41+-896];
	fma.rn.f32 	%f33, %f31, %f32, %f30;
	ld.shared.f32 	%f34, [%r60+-24];
	ld.shared.f32 	%f35, [%r41+-768];
	fma.rn.f32 	%f36, %f34, %f35, %f33;
	ld.shared.f32 	%f37, [%r60+-20];
	ld.shared.f32 	%f38, [%r41+-640];
	fma.rn.f32 	%f39, %f37, %f38, %f36;
	ld.shared.f32 	%f40, [%r60+-16];
	ld.shared.f32 	%f41, [%r41+-512];
	fma.rn.f32 	%f42, %f40, %f41, %f39;
	ld.shared.f32 	%f43, [%r60+-12];
	ld.shared.f32 	%f44, [%r41+-384];
	fma.rn.f32 	%f45, %f43, %f44, %f42;
	ld.shared.f32 	%f46, [%r60+-8];
	ld.shared.f32 	%f47, [%r41+-256];
	fma.rn.f32 	%f48, %f46, %f47, %f45;
	ld.shared.f32 	%f49, [%r60+-4];
	ld.shared.f32 	%f50, [%r41+-128];
	fma.rn.f32 	%f51, %f49, %f50, %f48;
	ld.shared.f32 	%f52, [%r60];
	ld.shared.f32 	%f53, [%r41];
	fma.rn.f32 	%f54, %f52, %f53, %f51;
	ld.shared.f32 	%f55, [%r60+4];
	ld.shared.f32 	%f56, [%r41+128];
	fma.rn.f32 	%f57, %f55, %f56, %f54;
	ld.shared.f32 	%f58, [%r60+8];
	ld.shared.f32 	%f59, [%r41+256];
	fma.rn.f32 	%f60, %f58, %f59, %f57;
	ld.shared.f32 	%f61, [%r60+12];
	ld.shared.f32 	%f62, [%r41+384];
	fma.rn.f32 	%f63, %f61, %f62, %f60;
	ld.shared.f32 	%f64, [%r60+16];
	ld.shared.f32 	%f65, [%r41+512];
	fma.rn.f32 	%f66, %f64, %f65, %f63;
	ld.shared.f32 	%f67, [%r60+20];
	ld.shared.f32 	%f68, [%r41+640];
	fma.rn.f32 	%f69, %f67, %f68, %f66;
	ld.shared.f32 	%f70, [%r60+24];
	ld.shared.f32 	%f71, [%r41+768];
	fma.rn.f32 	%f72, %f70, %f71, %f69;
	ld.shared.f32 	%f73, [%r60+28];
	ld.shared.f32 	%f74, [%r41+896];
	fma.rn.f32 	%f75, %f73, %f74, %f72;
	ld.shared.f32 	%f76, [%r60+32];
	ld.shared.f32 	%f77, [%r41+1024];
	fma.rn.f32 	%f78, %f76, %f77, %f75;
	ld.shared.f32 	%f79, [%r60+36];
	ld.shared.f32 	%f80, [%r41+1152];
	fma.rn.f32 	%f81, %f79, %f80, %f78;
	ld.shared.f32 	%f82, [%r60+40];
	ld.shared.f32 	%f83, [%r41+1280];
	fma.rn.f32 	%f84, %f82, %f83, %f81;
	ld.shared.f32 	%f85, [%r60+44];
	ld.shared.f32 	%f86, [%r41+1408];
	fma.rn.f32 	%f87, %f85, %f86, %f84;
	ld.shared.f32 	%f88, [%r60+48];
	ld.shared.f32 	%f89, [%r41+1536];
	fma.rn.f32 	%f90, %f88, %f89, %f87;
	ld.shared.f32 	%f91, [%r60+52];
	ld.shared.f32 	%f92, [%r41+1664];
	fma.rn.f32 	%f93, %f91, %f92, %f90;
	ld.shared.f32 	%f94, [%r60+56];
	ld.shared.f32 	%f95, [%r41+1792];
	fma.rn.f32 	%f96, %f94, %f95, %f93;
	ld.shared.f32 	%f97, [%r60+60];
	ld.shared.f32 	%f98, [%r41+1920];
	fma.rn.f32 	%f99, %f97, %f98, %f96;
	st.shared.f32 	[%r39+-2048], %f99;
	add.s32 	%r61, %r61, 4;
	add.s32 	%r60, %r60, 128;
	setp.ne.s32 	%p9, %r61, 2176;
	@%p9 bra 	$L__BB0_9;
	bra.uni 	$L__BB0_12;
$L__BB0_10:
	mov.b32 	%r59, 0;
$L__BB0_11:
	add.s32 	%r43, %r9, %r59;
	shl.b32 	%r44, %r43, 2;
	add.s32 	%r46, %r34, %r44;
	shl.b32 	%r47, %r59, 7;
	add.s32 	%r49, %r31, %r47;
	ld.shared.f32 	%f100, [%r49];
	shl.b32 	%r50, %r59, 2;
	mov.u32 	%r51, _ZZ3wxbiPfS_S_E7s_tile2;
	add.s32 	%r52, %r51, %r50;
	ld.shared.f32 	%f101, [%r52];
	fma.rn.f32 	%f102, %f100, %f101, 0f00000000;
	ld.shared.f32 	%f103, [%r49+4];
	ld.shared.f32 	%f104, [%r52+128];
	fma.rn.f32 	%f105, %f103, %f104, %f102;
	ld.shared.f32 	%f106, [%r49+8];
	ld.shared.f32 	%f107, [%r52+256];
	fma.rn.f32 	%f108, %f106, %f107, %f105;
	ld.shared.f32 	%f109, [%r49+12];
	ld.shared.f32 	%f110, [%r52+384];
	fma.rn.f32 	%f111, %f109, %f110, %f108;
	ld.shared.f32 	%f112, [%r49+16];
	ld.shared.f32 	%f113, [%r52+512];
	fma.rn.f32 	%f114, %f112, %f113, %f111;
	ld.shared.f32 	%f115, [%r49+20];
	ld.shared.f32 	%f116, [%r52+640];
	fma.rn.f32 	%f117, %f115, %f116, %f114;
	ld.shared.f32 	%f118, [%r49+24];
	ld.shared.f32 	%f119, [%r52+768];
	fma.rn.f32 	%f120, %f118, %f119, %f117;
	ld.shared.f32 	%f121, [%r49+28];
	ld.shared.f32 	%f122, [%r52+896];
	fma.rn.f32 	%f123, %f121, %f122, %f120;
	ld.shared.f32 	%f124, [%r49+32];
	ld.shared.f32 	%f125, [%r52+1024];
	fma.rn.f32 	%f126, %f124, %f125, %f123;
	ld.shared.f32 	%f127, [%r49+36];
	ld.shared.f32 	%f128, [%r52+1152];
	fma.rn.f32 	%f129, %f127, %f128, %f126;
	ld.shared.f32 	%f130, [%r49+40];
	ld.shared.f32 	%f131, [%r52+1280];
	fma.rn.f32 	%f132, %f130, %f131, %f129;
	ld.shared.f32 	%f133, [%r49+44];
	ld.shared.f32 	%f134, [%r52+1408];
	fma.rn.f32 	%f135, %f133, %f134, %f132;
	ld.shared.f32 	%f136, [%r49+48];
	ld.shared.f32 	%f137, [%r52+1536];
	fma.rn.f32 	%f138, %f136, %f137, %f135;
	ld.shared.f32 	%f139, [%r49+52];
	ld.shared.f32 	%f140, [%r52+1664];
	fma.rn.f32 	%f141, %f139, %f140, %f138;
	ld.shared.f32 	%f142, [%r49+56];
	ld.shared.f32 	%f143, [%r52+1792];
	fma.rn.f32 	%f144, %f142, %f143, %f141;
	ld.shared.f32 	%f145, [%r49+60];
	ld.shared.f32 	%f146, [%r52+1920];
	fma.rn.f32 	%f147, %f145, %f146, %f144;
	ld.shared.f32 	%f148, [%r49+64];
	ld.shared.f32 	%f149, [%r52+2048];
	fma.rn.f32 	%f150, %f148, %f149, %f147;
	ld.shared.f32 	%f151, [%r49+68];
	ld.shared.f32 	%f152, [%r52+2176];
	fma.rn.f32 	%f153, %f151, %f152, %f150;
	ld.shared.f32 	%f154, [%r49+72];
	ld.shared.f32 	%f155, [%r52+2304];
	fma.rn.f32 	%f156, %f154, %f155, %f153;
	ld.shared.f32 	%f157, [%r49+76];
	ld.shared.f32 	%f158, [%r52+2432];
	fma.rn.f32 	%f159, %f157, %f158, %f156;
	ld.shared.f32 	%f160, [%r49+80];
	ld.shared.f32 	%f161, [%r52+2560];
	fma.rn.f32 	%f162, %f160, %f161, %f159;
	ld.shared.f32 	%f163, [%r49+84];
	ld.shared.f32 	%f164, [%r52+2688];
	fma.rn.f32 	%f165, %f163, %f164, %f162;
	ld.shared.f32 	%f166, [%r49+88];
	ld.shared.f32 	%f167, [%r52+2816];
	fma.rn.f32 	%f168, %f166, %f167, %f165;
	ld.shared.f32 	%f169, [%r49+92];
	ld.shared.f32 	%f170, [%r52+2944];
	fma.rn.f32 	%f171, %f169, %f170, %f168;
	ld.shared.f32 	%f172, [%r49+96];
	ld.shared.f32 	%f173, [%r52+3072];
	fma.rn.f32 	%f174, %f172, %f173, %f171;
	ld.shared.f32 	%f175, [%r49+100];
	ld.shared.f32 	%f176, [%r52+3200];
	fma.rn.f32 	%f177, %f175, %f176, %f174;
	ld.shared.f32 	%f178, [%r49+104];
	ld.shared.f32 	%f179, [%r52+3328];
	fma.rn.f32 	%f180, %f178, %f179, %f177;
	ld.shared.f32 	%f181, [%r49+108];
	ld.shared.f32 	%f182, [%r52+3456];
	fma.rn.f32 	%f183, %f181, %f182, %f180;
	ld.shared.f32 	%f184, [%r49+112];
	ld.shared.f32 	%f185, [%r52+3584];
	fma.rn.f32 	%f186, %f184, %f185, %f183;
	ld.shared.f32 	%f187, [%r49+116];
	ld.shared.f32 	%f188, [%r52+3712];
	fma.rn.f32 	%f189, %f187, %f188, %f186;
	ld.shared.f32 	%f190, [%r49+120];
	ld.shared.f32 	%f191, [%r52+3840];
	fma.rn.f32 	%f192, %f190, %f191, %f189;
	ld.shared.f32 	%f193, [%r49+124];
	ld.shared.f32 	%f194, [%r52+3968];
	fma.rn.f32 	%f195, %f193, %f194, %f192;
	st.shared.f32 	[%r46], %f195;
	add.s32 	%r59, %r59, 1;
	setp.eq.s32 	%p10, %r59, 32;
	@%p10 bra 	$L__BB0_12;
	bra.uni 	$L__BB0_11;
$L__BB0_12:
	add.s32 	%r58, %r58, 1;
	setp.ne.s32 	%p11, %r58, %r10;
	@%p11 bra 	$L__BB0_2;
	or.b32  	%r53, %r1, %r2;
	and.b32  	%r54, %r53, 992;
	setp.ne.s32 	%p12, %r54, 0;
	@%p12 bra 	$L__BB0_15;
	add.s32 	%r57, %r34, %r30;
	ld.shared.f32 	%f196, [%r57];
	cvta.to.global.u64 	%rd10, %rd5;
	mul.wide.s32 	%rd11, %r13, 4;
	add.s64 	%rd12, %rd10, %rd11;
	st.global.f32 	[%rd12], %f196;
$L__BB0_15:
	ret;

}


// ===== COMPILED SASS (sm_100) =====

	.target	sm_100

	.elftype	@"ET_EXEC"


//--------------------- .note.nv.tkinfo           --------------------------
	.section	.note.nv.tkinfo,"",@"SHT_NOTE"
	.sectionflags	@"SHF_NOTE_NV_TKINFO"
	.tkinfo
        /*0018*/ 	.word	0x00000002
        /*0030*/ 	.string	""
        /*0030*/ 	.string	"ptxas"
        /*0030*/ 	.string	"Cuda compilation tools, release 13.0, V13.0.88"
        /*0030*/ 	.string	"Build cuda_13.0.r13.0/compiler.36424714_0"
        /*0030*/ 	.string	"-arch sm_100 -m 64 "



//--------------------- .note.nv.cuinfo           --------------------------
	.section	.note.nv.cuinfo,"",@"SHT_NOTE"
	.sectionflags	@"SHF_NOTE_NV_CUINFO"
        /*0018*/ 	.short	0x0002
        /*001a*/ 	.short	0x0064
        /*001c*/ 	.short	0x0082
	.zero		2


//--------------------- .nv.info                  --------------------------
	.section	.nv.info,"",@"SHT_CUDA_INFO"
	.align	4


	//----- nvinfo : EIATTR_REGCOUNT
	.align		4
        /*0000*/ 	.byte	0x04, 0x2f
        /*0002*/ 	.short	(.L_1 - .L_0)
	.align		4
.L_0:
        /*0004*/ 	.word	index@(_Z3wxbiPfS_S_)
        /*0008*/ 	.word	0x00000020


	//----- nvinfo : EIATTR_FRAME_SIZE
	.align		4
.L_1:
        /*000c*/ 	.byte	0x04, 0x11
        /*000e*/ 	.short	(.L_3 - .L_2)
	.align		4
.L_2:
        /*0010*/ 	.word	index@(_Z3wxbiPfS_S_)
        /*0014*/ 	.word	0x00000000


	//----- nvinfo : EIATTR_MIN_STACK_SIZE
	.align		4
.L_3:
        /*0018*/ 	.byte	0x04, 0x12
        /*001a*/ 	.short	(.L_5 - .L_4)
	.align		4
.L_4:
        /*001c*/ 	.word	index@(_Z3wxbiPfS_S_)
        /*0020*/ 	.word	0x00000000
.L_5:


//--------------------- .nv.compat                --------------------------
	.section	.nv.compat,"",@"SHT_CUDA_COMPAT_INFO"
	.align	4
        /*0000*/ 	.byte	0x02, 0x09, 0x00, 0x00, 0x02, 0x02, 0x01, 0x00, 0x02, 0x05, 0x05, 0x00, 0x03, 0x07, 0x01, 0x01
        /*0010*/ 	.byte	0x02, 0x03, 0x00, 0x00, 0x02, 0x06, 0x01, 0x00, 0x04, 0x0b, 0x08, 0x00, 0x09, 0x00, 0x00, 0x00
        /*0020*/ 	.byte	0x00, 0x00, 0x00, 0x00


//--------------------- .nv.info._Z3wxbiPfS_S_    --------------------------
	.section	.nv.info._Z3wxbiPfS_S_,"",@"SHT_CUDA_INFO"
	.sectionflags	@""
	.align	4


	//----- nvinfo : EIATTR_CUDA_API_VERSION
	.align		4
        /*0000*/ 	.byte	0x04, 0x37
        /*0002*/ 	.short	(.L_7 - .L_6)
.L_6:
        /*0004*/ 	.word	0x00000082


	//----- nvinfo : EIATTR_KPARAM_INFO
	.align		4
.L_7:
        /*0008*/ 	.byte	0x04, 0x17
        /*000a*/ 	.short	(.L_9 - .L_8)
.L_8:
        /*000c*/ 	.word	0x00000000
        /*0010*/ 	.short	0x0003
        /*0012*/ 	.short	0x0018
        /*0014*/ 	.byte	0x00, 0xf5, 0x21, 0x00


	//----- nvinfo : EIATTR_KPARAM_INFO
	.align		4
.L_9:
        /*0018*/ 	.byte	0x04, 0x17
        /*001a*/ 	.short	(.L_11 - .L_10)
.L_10:
        /*001c*/ 	.word	0x00000000
        /*0020*/ 	.short	0x0002
        /*0022*/ 	.short	0x0010
        /*0024*/ 	.byte	0x00, 0xf5, 0x21, 0x00


	//----- nvinfo : EIATTR_KPARAM_INFO
	.align		4
.L_11:
        /*0028*/ 	.byte	0x04, 0x17
        /*002a*/ 	.short	(.L_13 - .L_12)
.L_12:
        /*002c*/ 	.word	0x00000000
        /*0030*/ 	.short	0x0001
        /*0032*/ 	.short	0x0008
        /*0034*/ 	.byte	0x00, 0xf5, 0x21, 0x00


	//----- nvinfo : EIATTR_KPARAM_INFO
	.align		4
.L_13:
        /*0038*/ 	.byte	0x04, 0x17
        /*003a*/ 	.short	(.L_15 - .L_14)
.L_14:
        /*003c*/ 	.word	0x00000000
        /*0040*/ 	.short	0x0000
        /*0042*/ 	.short	0x0000
        /*0044*/ 	.byte	0x00, 0xf0, 0x11, 0x00


	//----- nvinfo : EIATTR_SPARSE_MMA_MASK
	.align		4
.L_15:
        /*0048*/ 	.byte	0x03, 0x50
        /*004a*/ 	.short	0x0000


	//----- nvinfo : EIATTR_MAXREG_COUNT
	.align		4
        /*004c*/ 	.byte	0x03, 0x1b
        /*004e*/ 	.short	0x00ff


	//----- nvinfo : EIATTR_NUM_BARRIERS
	.align		4
        /*0050*/ 	.byte	0x02, 0x4c
        /*0052*/ 	.byte	0x01
	.zero		1


	//----- nvinfo : EIATTR_MERCURY_ISA_VERSION
	.align		4
        /*0054*/ 	.byte	0x03, 0x5f
        /*0056*/ 	.short	0x0101


	//----- nvinfo : EIATTR_VRC_CTA_INIT_COUNT
	.align		4
        /*0058*/ 	.byte	0x02, 0x4a
	.zero		1
	.zero		1


	//----- nvinfo : EIATTR_EXIT_INSTR_OFFSETS
	.align		4
        /*005c*/ 	.byte	0x04, 0x1c
        /*005e*/ 	.short	(.L_17 - .L_16)


	//   ....[0]....
.L_16:
        /*0060*/ 	.word	0x00000060


	//   ....[1]....
        /*0064*/ 	.word	0x00000df0


	//   ....[2]....
        /*0068*/ 	.word	0x00000e50


	//----- nvinfo : EIATTR_CRS_STACK_SIZE
	.align		4
.L_17:
        /*006c*/ 	.byte	0x04, 0x1e
        /*006e*/ 	.short	(.L_19 - .L_18)
.L_18:
        /*0070*/ 	.word	0x00000000


	//----- nvinfo : EIATTR_CBANK_PARAM_SIZE
	.align		4
.L_19:
        /*0074*/ 	.byte	0x03, 0x19
        /*0076*/ 	.short	0x0020


	//----- nvinfo : EIATTR_PARAM_CBANK
	.align		4
        /*0078*/ 	.byte	0x04, 0x0a
        /*007a*/ 	.short	(.L_21 - .L_20)
	.align		4
.L_20:
        /*007c*/ 	.word	index@(.nv.constant0._Z3wxbiPfS_S_)
        /*0080*/ 	.short	0x0380
        /*0082*/ 	.short	0x0020


	//----- nvinfo : EIATTR_SW_WAR
	.align		4
.L_21:
        /*0084*/ 	.byte	0x04, 0x36
        /*0086*/ 	.short	(.L_23 - .L_22)
.L_22:
        /*0088*/ 	.word	0x00000008
.L_23:


//--------------------- .nv.callgraph             --------------------------
	.section	.nv.callgraph,"",@"SHT_CUDA_CALLGRAPH"
	.align	4
	.sectionentsize	8
	.align		4
        /*0000*/ 	.word	0x00000000
	.align		4
        /*0004*/ 	.word	0xffffffff
	.align		4
        /*0008*/ 	.word	0x00000000
	.align		4
        /*000c*/ 	.word	0xfffffffe
	.align		4
        /*0010*/ 	.word	0x00000000
	.align		4
        /*0014*/ 	.word	0xfffffffd
	.align		4
        /*0018*/ 	.word	0x00000000
	.align		4
        /*001c*/ 	.word	0xfffffffc


//--------------------- .text._Z3wxbiPfS_S_       --------------------------
	.section	.text._Z3wxbiPfS_S_,"ax",@progbits
	.align	128
        .global         _Z3wxbiPfS_S_
        .type           _Z3wxbiPfS_S_,@function
        .size           _Z3wxbiPfS_S_,(.L_x_7 - _Z3wxbiPfS_S_)
        .other          _Z3wxbiPfS_S_,@"STO_CUDA_ENTRY STV_DEFAULT"
_Z3wxbiPfS_S_:
.text._Z3wxbiPfS_S_:
[----:B------:R-:W-:Y:S01]  /*0000*/  LDC R1, c[0x0][0x37c] ;  /* 0x0000df00ff017b82 */ /* 0x000fe20000000800 */
[----:B------:R-:W0:Y:S01]  /*0010*/  S2R R0, SR_TID.X ;  /* 0x0000000000007919 */ /* 0x000e220000002100 */
[----:B------:R-:W1:Y:S01]  /*0020*/  LDCU UR11, c[0x0][0x380] ;  /* 0x00007000ff0b77ac */ /* 0x000e620008000800 */
[----:B------:R-:W0:Y:S02]  /*0030*/  S2R R3, SR_TID.Y ;  /* 0x0000000000037919 */ /* 0x000e240000002200 */
[----:B0-----:R-:W-:-:S04]  /*0040*/  VIMNMX R2, PT, PT, R0, R3, !PT ;  /* 0x0000000300027248 */ /* 0x001fc80007fe0100 */
[----:B-1----:R-:W-:-:S13]  /*0050*/  ISETP.GE.AND P0, PT, R2, UR11, PT ;  /* 0x0000000b02007c0c */ /* 0x002fda000bf06270 */
[----:B------:R-:W-:Y:S05]  /*0060*/  @P0 EXIT ;  /* 0x000000000000094d */ /* 0x000fea0003800000 */
[----:B------:R-:W0:Y:S01]  /*0070*/  S2R R20, SR_CTAID.X ;  /* 0x0000000000147919 */ /* 0x000e220000002500 */
[----:B------:R-:W1:Y:S01]  /*0080*/  S2UR UR7, SR_CgaCtaId ;  /* 0x00000000000779c3 */ /* 0x000e620000008800 */
[----:B------:R-:W-:Y:S01]  /*0090*/  UMOV UR5, 0x400 ;  /* 0x0000040000057882 */ /* 0x000fe20000000000 */
[----:B------:R-:W-:Y:S01]  /*00a0*/  UIMAD UR9, UR11, UR11, URZ ;  /* 0x0000000b0b0972a4 */ /* 0x000fe2000f8e02ff */
[C---:B------:R-:W-:Y:S01]  /*00b0*/  LEA R23, R3.reuse, R0, 0x5 ;  /* 0x0000000003177211 */ /* 0x040fe200078e28ff */
[----:B------:R-:W-:Y:S01]  /*00c0*/  UIADD3 UR6, UPT, UPT, UR5, 0x1000, URZ ;  /* 0x0000100005067890 */ /* 0x000fe2000fffe0ff */
[----:B------:R-:W-:Y:S01]  /*00d0*/  ISETP.NE.AND P0, PT, R3, RZ, PT ;  /* 0x000000ff0300720c */ /* 0x000fe20003f05270 */
[----:B------:R-:W-:Y:S01]  /*00e0*/  UIADD3 UR4, UPT, UPT, UR9, 0x3ff, URZ ;  /* 0x000003ff09047890 */ /* 0x000fe2000fffe0ff */
[----:B------:R-:W2:Y:S02]  /*00f0*/  LDCU.64 UR12, c[0x0][0x358] ;  /* 0x00006b00ff0c77ac */ /* 0x000ea40008000a00 */
[----:B------:R-:W-:Y:S01]  /*0100*/  ISETP.LT.U32.AND P0, PT, R0, 0x20, !P0 ;  /* 0x000000200000780c */ /* 0x000fe20004701070 */
[----:B------:R-:W-:-:S04]  /*0110*/  USHF.R.U32.HI UR4, URZ, 0xa, UR4 ;  /* 0x0000000aff047899 */ /* 0x000fc80008011604 */
[----:B------:R-:W-:Y:S02]  /*0120*/  UISETP.LT.U32.AND UP0, UPT, UR4, 0x1, UPT ;  /* 0x000000010400788c */ /* 0x000fe4000bf01070 */
[----:B-1----:R-:W-:Y:S02]  /*0130*/  ULEA UR10, UR7, UR5, 0x18 ;  /* 0x00000005070a7291 */ /* 0x002fe4000f8ec0ff */
[----:B------:R-:W-:Y:S02]  /*0140*/  UIADD3 UR5, UPT, UPT, UR5, 0x2000, URZ ;  /* 0x0000200005057890 */ /* 0x000fe4000fffe0ff */
[----:B------:R-:W-:Y:S02]  /*0150*/  ULEA UR8, UR7, UR6, 0x18 ;  /* 0x0000000607087291 */ /* 0x000fe4000f8ec0ff */
[----:B------:R-:W-:Y:S01]  /*0160*/  ULEA UR6, UR7, UR5, 0x18 ;  /* 0x0000000507067291 */ /* 0x000fe2000f8ec0ff */
[----:B0-----:R-:W-:Y:S01]  /*0170*/  SHF.L.U32 R20, R20, 0x5, RZ ;  /* 0x0000000514147819 */ /* 0x001fe200000006ff */
[----:B------:R-:W-:Y:S01]  /*0180*/  USEL UR5, UR4, 0x1, !UP0 ;  /* 0x0000000104057887 */ /* 0x000fe2000c000000 */
[----:B------:R-:W-:-:S02]  /*0190*/  LEA R19, R23, UR10, 0x2 ;  /* 0x0000000a17137c11 */ /* 0x000fc4000f8e10ff */
[----:B------:R-:W-:Y:S01]  /*01a0*/  MOV R18, UR8 ;  /* 0x0000000800127c02 */ /* 0x000fe20008000f00 */
[C---:B------:R-:W-:Y:S01]  /*01b0*/  IMAD R21, R20.reuse, UR11, R23 ;  /* 0x0000000b14157c24 */ /* 0x040fe2000f8e0217 */
[----:B------:R-:W-:Y:S01]  /*01c0*/  IADD3 R20, PT, PT, R20, R23, RZ ;  /* 0x0000001714147210 */ /* 0x000fe20007ffe0ff */
[----:B------:R-:W-:Y:S01]  /*01d0*/  UMOV UR4, URZ ;  /* 0x000000ff00047c82 */ /* 0x000fe20008000000 */
[----:B------:R-:W-:Y:S02]  /*01e0*/  LEA R16, R0, UR6, 0x7 ;  /* 0x0000000600107c11 */ /* 0x000fe4000f8e38ff */
[----:B--2---:R-:W-:-:S07]  /*01f0*/  LEA R17, R23, R18, 0x2 ;  /* 0x0000001217117211 */ /* 0x004fce00078e10ff */
.L_x_5:
[----:B0-----:R-:W0:Y:S01]  /*0200*/  LDC R9, c[0x0][0x380] ;  /* 0x0000e000ff097b82 */ /* 0x001e220000000800 */
[----:B------:R-:W-:-:S06]  /*0210*/  USHF.L.U32 UR7, UR4, 0x5, URZ ;  /* 0x0000000504077899 */ /* 0x000fcc00080006ff */
[----:B------:R-:W-:-:S04]  /*0220*/  IADD3 R2, PT, PT, R21, UR7, RZ ;  /* 0x0000000715027c10 */ /* 0x000fc8000fffe0ff */
[----:B------:R-:W-:Y:S01]  /*0230*/  ISETP.GE.AND P1, PT, R2, UR9, PT ;  /* 0x0000000902007c0c */ /* 0x000fe2000bf26270 */
[----:B0-----:R-:W-:-:S12]  /*0240*/  IMAD R9, R9, UR7, R20 ;  /* 0x0000000709097c24 */ /* 0x001fd8000f8e0214 */
[----:B-1----:R-:W0:Y:S01]  /*0250*/  @!P1 LDC.64 R4, c[0x0][0x388] ;  /* 0x0000e200ff049b82 */ /* 0x002e220000000a00 */
[----:B------:R-:W-:-:S13]  /*0260*/  ISETP.GE.AND P2, PT, R9, UR9, PT ;  /* 0x0000000909007c0c */ /* 0x000fda000bf46270 */
[----:B------:R-:W1:Y:S01]  /*0270*/  @!P2 LDC.64 R6, c[0x0][0x390] ;  /* 0x0000e400ff06ab82 */ /* 0x000e620000000a00 */
[----:B0-----:R-:W-:-:S06]  /*0280*/  @!P1 IMAD.WIDE R4, R2, 0x4, R4 ;  /* 0x0000000402049825 */ /* 0x001fcc00078e0204 */
[----:B------:R-:W2:Y:S01]  /*0290*/  @!P1 LDG.E R4, desc[UR12][R4.64] ;  /* 0x0000000c04049981 */ /* 0x000ea2000c1e1900 */
[----:B-1----:R-:W-:-:S06]  /*02a0*/  @!P2 IMAD.WIDE R6, R9, 0x4, R6 ;  /* 0x000000040906a825 */ /* 0x002fcc00078e0206 */
[----:B------:R-:W3:Y:S01]  /*02b0*/  @!P2 LDG.E R6, desc[UR12][R6.64] ;  /* 0x0000000c0606a981 */ /* 0x000ee2000c1e1900 */
[----:B------:R-:W-:Y:S03]  /*02c0*/  BSSY.RECONVERGENT B0, `(.L_x_0) ;  /* 0x00000ae000007945 */ /* 0x000fe60003800200 */
[----:B--2---:R0:W-:Y:S04]  /*02d0*/  @!P1 STS [R19], R4 ;  /* 0x0000000413009388 */ /* 0x0041e80000000800 */
[----:B---3--:R0:W-:Y:S01]  /*02e0*/  @!P2 STS [R17], R6 ;  /* 0x000000061100a388 */ /* 0x0081e20000000800 */
[----:B------:R-:W-:Y:S06]  /*02f0*/  BAR.SYNC.DEFER_BLOCKING 0x0 ;  /* 0x0000000000007b1d */ /* 0x000fec0000010000 */
[----:B------:R-:W-:Y:S05]  /*0300*/  @!P0 BRA `(.L_x_1) ;  /* 0x0000000800a48947 */ /* 0x000fea0003800000 */
[----:B------:R-:W-:-:S09]  /*0310*/  UISETP.NE.AND UP0, UPT, UR4, URZ, UPT ;  /* 0x000000ff0400728c */ /* 0x000fd2000bf05270 */
[----:B------:R-:W-:Y:S05]  /*0320*/  BRA.U !UP0, `(.L_x_2) ;  /* 0x0000000508447547 */ /* 0x000fea000b800000 */
[----:B------:R-:W-:Y:S01]  /*0330*/  UIADD3 UR7, UPT, UPT, UR10, 0x40, URZ ;  /* 0x000000400a077890 */ /* 0x000fe2000fffe0ff */
[----:B------:R-:W-:-:S11]  /*0340*/  UMOV UR8, 0x800 ;  /* 0x0000080000087882 */ /* 0x000fd60000000000 */
.L_x_3:
[----:B------:R-:W-:Y:S04]  /*0350*/  LDS R5, [R16+UR8+-0x800] ;  /* 0xfff8000810057984 */ /* 0x000fe80008000800 */
[----:B0-----:R-:W-:Y:S04]  /*0360*/  LDS R4, [R18+UR8+-0x800] ;  /* 0xfff8000812047984 */ /* 0x001fe80008000800 */
[----:B------:R-:W0:Y:S04]  /*0370*/  LDS.128 R8, [UR7+-0x40] ;  /* 0xffffc007ff087984 */ /* 0x000e280008000c00 */
[----:B------:R-:W1:Y:S04]  /*0380*/  LDS R7, [R18+UR8+-0x780] ;  /* 0xfff8800812077984 */ /* 0x000e680008000800 */
[----:B------:R-:W2:Y:S04]  /*0390*/  LDS R6, [R18+UR8+-0x700] ;  /* 0xfff9000812067984 */ /* 0x000ea80008000800 */
[----:B------:R-:W3:Y:S04]  /*03a0*/  LDS R26, [R18+UR8+-0x680] ;  /* 0xfff98008121a7984 */ /* 0x000ee80008000800 */
[----:B------:R-:W-:Y:S04]  /*03b0*/  LDS R27, [R18+UR8+-0x600] ;  /* 0xfffa0008121b7984 */ /* 0x000fe80008000800 */
[----:B------:R-:W4:Y:S04]  /*03c0*/  LDS.128 R12, [UR7+-0x30] ;  /* 0xffffd007ff0c7984 */ /* 0x000f280008000c00 */
[----:B------:R-:W5:Y:S04]  /*03d0*/  LDS R22, [R18+UR8+-0x580] ;  /* 0xfffa800812167984 */ /* 0x000f680008000800 */
[----:B------:R-:W5:Y:S04]  /*03e0*/  LDS R25, [R18+UR8+-0x500] ;  /* 0xfffb000812197984 */ /* 0x000f680008000800 */
[----:B------:R-:W5:Y:S04]  /*03f0*/  LDS R24, [R18+UR8+-0x480] ;  /* 0xfffb800812187984 */ /* 0x000f680008000800 */
[----:B------:R-:W-:Y:S01]  /*0400*/  LDS R28, [R18+UR8+0x280] ;  /* 0x00028008121c7984 */ /* 0x000fe20008000800 */
[----:B0-----:R-:W-:-:S03]  /*0410*/  FFMA R4, R8, R4, R5 ;  /* 0x0000000408047223 */ /* 0x001fc60000000005 */
[----:B------:R-:W-:Y:S01]  /*0420*/  LDS R8, [R18+UR8+-0x380] ;  /* 0xfffc800812087984 */ /* 0x000fe20008000800 */
[----:B-1----:R-:W-:-:S03]  /*0430*/  FFMA R7, R7, R9, R4 ;  /* 0x0000000907077223 */ /* 0x002fc60000000004 */
[----:B------:R-:W-:Y:S01]  /*0440*/  LDS R9, [R18+UR8+-0x400] ;  /* 0xfffc000812097984 */ /* 0x000fe20008000800 */
[----:B--2---:R-:W-:-:S03]  /*0450*/  FFMA R29, R6, R10, R7 ;  /* 0x0000000a061d7223 */ /* 0x004fc60000000007 */
[----:B------:R-:W0:Y:S01]  /*0460*/  LDS.128 R4, [UR7+-0x20] ;  /* 0xffffe007ff047984 */ /* 0x000e220008000c00 */
[----:B---3--:R-:W-:-:S03]  /*0470*/  FFMA R29, R26, R11, R29 ;  /* 0x0000000b1a1d7223 */ /* 0x008fc6000000001d */
[----:B------:R-:W1:Y:S04]  /*0480*/  LDS R11, [R18+UR8+-0x300] ;  /* 0xfffd0008120b7984 */ /* 0x000e680008000800 */
[----:B------:R-:W-:Y:S01]  /*0490*/  LDS R26, [R18+UR8+0x80] ;  /* 0x00008008121a7984 */ /* 0x000fe20008000800 */
[----:B----4-:R-:W-:-:S04]  /*04a0*/  FFMA R27, R12, R27, R29 ;  /* 0x0000001b0c1b7223 */ /* 0x010fc8000000001d */
[----:B-----5:R-:W-:Y:S02]  /*04b0*/  FFMA R10, R22, R13, R27 ;  /* 0x0000000d160a7223 */ /* 0x020fe4000000001b */
[----:B------:R-:W2:Y:S02]  /*04c0*/  LDS R22, [R18+UR8+-0x280] ;  /* 0xfffd800812167984 */ /* 0x000ea40008000800 */
[----:B------:R-:W-:Y:S02]  /*04d0*/  FFMA R25, R25, R14, R10 ;  /* 0x0000000e19197223 */ /* 0x000fe4000000000a */
[----:B------:R-:W-:Y:S02]  /*04e0*/  LDS R27, [R18+UR8+-0x100] ;  /* 0xffff0008121b7984 */ /* 0x000fe40008000800 */
[----:B------:R-:W-:Y:S02]  /*04f0*/  FFMA R29, R24, R15, R25 ;  /* 0x0000000f181d7223 */ /* 0x000fe40000000019 */
[----:B------:R-:W-:Y:S04]  /*0500*/  LDS R25, [R18+UR8+-0x200] ;  /* 0xfffe000812197984 */ /* 0x000fe80008000800 */
[----:B------:R-:W3:Y:S04]  /*0510*/  LDS.128 R12, [UR7+-0x10] ;  /* 0xfffff007ff0c7984 */ /* 0x000ee80008000c00 */
[----:B------:R-:W4:Y:S01]  /*0520*/  LDS R24, [R18+UR8+-0x180] ;  /* 0xfffe800812187984 */ /* 0x000f220008000800 */
[----:B0-----:R-:W-:-:S03]  /*0530*/  FFMA R9, R4, R9, R29 ;  /* 0x0000000904097223 */ /* 0x001fc6000000001d */
[----:B------:R-:W0:Y:S01]  /*0540*/  LDS R4, [R18+UR8+-0x80] ;  /* 0xffff800812047984 */ /* 0x000e220008000800 */
[----:B------:R-:W-:-:S03]  /*0550*/  FFMA R8, R8, R5, R9 ;  /* 0x0000000508087223 */ /* 0x000fc60000000009 */
[----:B------:R-:W-:Y:S01]  /*0560*/  LDS R29, [R18+UR8] ;  /* 0x00000008121d7984 */ /* 0x000fe20008000800 */
[----:B-1----:R-:W-:-:S03]  /*0570*/  FFMA R5, R11, R6, R8 ;  /* 0x000000060b057223 */ /* 0x002fc60000000008 */
[----:B------:R-:W1:Y:S01]  /*0580*/  LDS.128 R8, [UR7] ;  /* 0x00000007ff087984 */ /* 0x000e620008000c00 */
[----:B--2---:R-:W-:-:S03]  /*0590*/  FFMA R5, R22, R7, R5 ;  /* 0x0000000716057223 */ /* 0x004fc60000000005 */
[----:B------:R-:W2:Y:S01]  /*05a0*/  LDS R22, [R18+UR8+0x100] ;  /* 0x0001000812167984 */ /* 0x000ea20008000800 */
[----:B---3--:R-:W-:-:S03]  /*05b0*/  FFMA R5, R12, R25, R5 ;  /* 0x000000190c057223 */ /* 0x008fc60000000005 */
[----:B------:R-:W-:Y:S01]  /*05c0*/  LDS R25, [R18+UR8+0x200] ;  /* 0x0002000812197984 */ /* 0x000fe20008000800 */
[----:B----4-:R-:W-:-:S04]  /*05d0*/  FFMA R24, R24, R13, R5 ;  /* 0x0000000d18187223 */ /* 0x010fc80000000005 */
[----:B------:R-:W-:Y:S02]  /*05e0*/  FFMA R27, R27, R14, R24 ;  /* 0x0000000e1b1b7223 */ /* 0x000fe40000000018 */
[----:B------:R-:W3:Y:S02]  /*05f0*/  LDS R24, [R18+UR8+0x180] ;  /* 0x0001800812187984 */ /* 0x000ee40008000800 */
[----:B0-----:R-:W-:Y:S02]  /*0600*/  FFMA R15, R4, R15, R27 ;  /* 0x0000000f040f7223 */ /* 0x001fe4000000001b */
[----:B------:R-:W0:Y:S04]  /*0610*/  LDS.128 R4, [UR7+0x10] ;  /* 0x00001007ff047984 */ /* 0x000e280008000c00 */
[----:B------:R-:W4:Y:S01]  /*0620*/  LDS R27, [R18+UR8+0x300] ;  /* 0x00030008121b7984 */ /* 0x000f220008000800 */
[----:B-1----:R-:W-:-:S03]  /*0630*/  FFMA R15, R8, R29, R15 ;  /* 0x0000001d080f7223 */ /* 0x002fc6000000000f */
[----:B------:R-:W1:Y:S01]  /*0640*/  LDS R8, [R18+UR8+0x380] ;  /* 0x0003800812087984 */ /* 0x000e620008000800 */
[----:B------:R-:W-:-:S03]  /*0650*/  FFMA R9, R26, R9, R15 ;  /* 0x000000091a097223 */ /* 0x000fc6000000000f */
[----:B------:R-:W-:Y:S01]  /*0660*/  LDS.128 R12, [UR7+0x20] ;  /* 0x00002007ff0c7984 */ /* 0x000fe20008000c00 */
[----:B--2---:R-:W-:-:S03]  /*0670*/  FFMA R29, R22, R10, R9 ;  /* 0x0000000a161d7223 */ /* 0x004fc60000000009 */
[----:B------:R-:W2:Y:S04]  /*0680*/  LDS R9, [R18+UR8+0x400] ;  /* 0x0004000812097984 */ /* 0x000ea80008000800 */
[----:B------:R-:W5:Y:S04]  /*0690*/  LDS R10, [R18+UR8+0x480] ;  /* 0x00048008120a7984 */ /* 0x000f680008000800 */
[----:B------:R-:W-:Y:S01]  /*06a0*/  LDS R22, [R18+UR8+0x580] ;  /* 0x0005800812167984 */ /* 0x000fe20008000800 */
[----:B---3--:R-:W-:-:S04]  /*06b0*/  FFMA R11, R24, R11, R29 ;  /* 0x0000000b180b7223 */ /* 0x008fc8000000001d */
[----:B0-----:R-:W-:Y:S02]  /*06c0*/  FFMA R11, R4, R25, R11 ;  /* 0x00000019040b7223 */ /* 0x001fe4000000000b */
[----:B------:R-:W-:Y:S02]  /*06d0*/  LDS R25, [R18+UR8+0x700] ;  /* 0x0007000812197984 */ /* 0x000fe40008000800 */
[----:B------:R-:W-:Y:S02]  /*06e0*/  FFMA R28, R28, R5, R11 ;  /* 0x000000051c1c7223 */ /* 0x000fe4000000000b */
[----:B------:R-:W0:Y:S02]  /*06f0*/  LDS R11, [R18+UR8+0x500] ;  /* 0x00050008120b7984 */ /* 0x000e240008000800 */
[----:B----4-:R-:W-:-:S04]  /*0700*/  FFMA R27, R27, R6, R28 ;  /* 0x000000061b1b7223 */ /* 0x010fc8000000001c */
[----:B-1----:R-:W-:Y:S02]  /*0710*/  FFMA R29, R8, R7, R27 ;  /* 0x00000007081d7223 */ /* 0x002fe4000000001b */
[----:B------:R-:W-:Y:S02]  /*0720*/  LDS R27, [R18+UR8+0x600] ;  /* 0x00060008121b7984 */ /* 0x000fe40008000800 */
[----:B--2---:R-:W-:Y:S02]  /*0730*/  FFMA R9, R12, R9, R29 ;  /* 0x000000090c097223 */ /* 0x004fe4000000001d */
[----:B------:R-:W1:Y:S01]  /*0740*/  LDS.128 R4, [UR7+0x30] ;  /* 0x00003007ff047984 */ /* 0x000e620008000c00 */
[----:B------:R-:W-:Y:S01]  /*0750*/  UIADD3 UR7, UPT, UPT, UR7, 0x80, URZ ;  /* 0x0000008007077890 */ /* 0x000fe2000fffe0ff */
[----:B-----5:R-:W-:Y:S02]  /*0760*/  FFMA R10, R10, R13, R9 ;  /* 0x0000000d0a0a7223 */ /* 0x020fe40000000009 */
[----:B------:R-:W2:Y:S04]  /*0770*/  LDS R8, [R18+UR8+0x680] ;  /* 0x0006800812087984 */ /* 0x000ea80008000800 */
[----:B------:R-:W3:Y:S01]  /*0780*/  LDS R12, [R18+UR8+0x780] ;  /* 0x00078008120c7984 */ /* 0x000ee20008000800 */
[----:B0-----:R-:W-:-:S04]  /*0790*/  FFMA R11, R11, R14, R10 ;  /* 0x0000000e0b0b7223 */ /* 0x001fc8000000000a */
[----:B------:R-:W-:-:S04]  /*07a0*/  FFMA R11, R22, R15, R11 ;  /* 0x0000000f160b7223 */ /* 0x000fc8000000000b */
[----:B-1----:R-:W-:-:S04]  /*07b0*/  FFMA R11, R4, R27, R11 ;  /* 0x0000001b040b7223 */ /* 0x002fc8000000000b */
[----:B--2---:R-:W-:-:S04]  /*07c0*/  FFMA R8, R8, R5, R11 ;  /* 0x0000000508087223 */ /* 0x004fc8000000000b */
[----:B------:R-:W-:-:S04]  /*07d0*/  FFMA R25, R25, R6, R8 ;  /* 0x0000000619197223 */ /* 0x000fc80000000008 */
[----:B---3--:R-:W-:-:S05]  /*07e0*/  FFMA R7, R12, R7, R25 ;  /* 0x000000070c077223 */ /* 0x008fca0000000019 */
[----:B------:R1:W-:Y:S01]  /*07f0*/  STS [R16+UR8+-0x800], R7 ;  /* 0xfff8000710007988 */ /* 0x0003e20008000808 */
[----:B------:R-:W-:-:S04]  /*0800*/  UIADD3 UR8, UPT, UPT, UR8, 0x4, URZ ;  /* 0x0000000408087890 */ /* 0x000fc8000fffe0ff */
[----:B------:R-:W-:-:S09]  /*0810*/  UISETP.NE.AND UP0, UPT, UR8, 0x880, UPT ;  /* 0x000008800800788c */ /* 0x000fd2000bf05270 */
[----:B-1----:R-:W-:Y:S05]  /*0820*/  BRA.U UP0, `(.L_x_3) ;  /* 0xfffffff900c87547 */ /* 0x002fea000b83ffff */
[----:B------:R-:W-:Y:S05]  /*0830*/  BRA `(.L_x_1) ;  /* 0x0000000400587947 */ /* 0x000fea0003800000 */
.L_x_2:
[----:B------:R-:W1:Y:S01]  /*0840*/  S2UR UR8, SR_CgaCtaId ;  /* 0x00000000000879c3 */ /* 0x000e620000008800 */
[----:B------:R-:W-:Y:S01]  /*0850*/  UMOV UR7, 0x400 ;  /* 0x0000040000077882 */ /* 0x000fe20000000000 */
[----:B------:R-:W-:Y:S01]  /*0860*/  HFMA2 R13, -RZ, RZ, 0, 0 ;  /* 0x00000000ff0d7431 */ /* 0x000fe200000001ff */
[----:B------:R-:W-:-:S04]  /*0870*/  UIADD3 UR7, UPT, UPT, UR7, 0x1000, URZ ;  /* 0x0000100007077890 */ /* 0x000fc8000fffe0ff */
[----:B-1----:R-:W-:-:S06]  /*0880*/  ULEA UR7, UR8, UR7, 0x18 ;  /* 0x0000000708077291 */ /* 0x002fcc000f8ec0ff */
[----:B------:R-:W-:-:S07]  /*0890*/  MOV R18, UR7 ;  /* 0x0000000700127c02 */ /* 0x000fce0008000f00 */
.L_x_4:
[C---:B------:R-:W-:Y:S02]  /*08a0*/  LEA R12, R13.reuse, R18, 0x2 ;  /* 0x000000120d0c7211 */ /* 0x040fe400078e10ff */
[----:B------:R-:W-:-:S03]  /*08b0*/  LEA R14, R13, UR10, 0x7 ;  /* 0x0000000a0d0e7c11 */ /* 0x000fc6000f8e38ff */
[----:B------:R-:W-:Y:S04]  /*08c0*/  LDS R25, [R12] ;  /* 0x000000000c197984 */ /* 0x000fe80000000800 */
[----:B01----:R-:W0:Y:S04]  /*08d0*/  LDS.128 R4, [R14] ;  /* 0x000000000e047984 */ /* 0x003e280000000c00 */
[----:B------:R-:W1:Y:S04]  /*08e0*/  LDS R27, [R12+0x80] ;  /* 0x000080000c1b7984 */ /* 0x000e680000000800 */
[----:B------:R-:W2:Y:S04]  /*08f0*/  LDS R26, [R12+0x100] ;  /* 0x000100000c1a7984 */ /* 0x000ea80000000800 */
[----:B------:R-:W3:Y:S04]  /*0900*/  LDS R24, [R12+0x180] ;  /* 0x000180000c187984 */ /* 0x000ee80000000800 */
[----:B------:R-:W-:Y:S04]  /*0910*/  LDS R15, [R12+0x200] ;  /* 0x000200000c0f7984 */ /* 0x000fe80000000800 */
[----:B------:R-:W4:Y:S04]  /*0920*/  LDS.128 R8, [R14+0x10] ;  /* 0x000010000e087984 */ /* 0x000f280000000c00 */
[----:B------:R-:W5:Y:S01]  /*0930*/  LDS R22, [R12+0x280] ;  /* 0x000280000c167984 */ /* 0x000f620000000800 */
[----:B0-----:R-:W-:-:S03]  /*0940*/  FFMA R4, R4, R25, RZ ;  /* 0x0000001904047223 */ /* 0x001fc600000000ff */
[----:B------:R-:W0:Y:S01]  /*0950*/  LDS R25, [R12+0x300] ;  /* 0x000300000c197984 */ /* 0x000e220000000800 */
[----:B-1----:R-:W-:-:S04]  /*0960*/  FFMA R5, R27, R5, R4 ;  /* 0x000000051b057223 */ /* 0x002fc80000000004 */
[----:B--2---:R-:W-:Y:S02]  /*0970*/  FFMA R5, R26, R6, R5 ;  /* 0x000000061a057223 */ /* 0x004fe40000000005 */
[----:B------:R-:W-:Y:S02]  /*0980*/  LDS R26, [R12+0xb80] ;  /* 0x000b80000c1a7984 */ /* 0x000fe40000000800 */
[----:B---3--:R-:W-:Y:S02]  /*0990*/  FFMA R5, R24, R7, R5 ;  /* 0x0000000718057223 */ /* 0x008fe40000000005 */
[----:B------:R-:W1:Y:S02]  /*09a0*/  LDS R24, [R12+0x380] ;  /* 0x000380000c187984 */ /* 0x000e640000000800 */
[----:B----4-:R-:W-:Y:S02]  /*09b0*/  FFMA R27, R8, R15, R5 ;  /* 0x0000000f081b7223 */ /* 0x010fe40000000005 */
[----:B------:R-:W-:Y:S02]  /*09c0*/  LDS R15, [R12+0x400] ;  /* 0x000400000c0f7984 */ /* 0x000fe40000000800 */
[----:B-----5:R-:W-:-:S02]  /*09d0*/  FFMA R8, R22, R9, R27 ;  /* 0x0000000916087223 */ /* 0x020fc4000000001b */
[----:B------:R-:W2:Y:S04]  /*09e0*/  LDS.128 R4, [R14+0x20] ;  /* 0x000020000e047984 */ /* 0x000ea80000000c00 */
[----:B------:R-:W3:Y:S01]  /*09f0*/  LDS R22, [R12+0x480] ;  /* 0x000480000c167984 */ /* 0x000ee20000000800 */
[----:B0-----:R-:W-:-:S03]  /*0a00*/  FFMA R9, R25, R10, R8 ;  /* 0x0000000a19097223 */ /* 0x001fc60000000008 */
[----:B------:R-:W0:Y:S01]  /*0a10*/  LDS R25, [R12+0x500] ;  /* 0x000500000c197984 */ /* 0x000e220000000800 */
[----:B-1----:R-:W-:-:S03]  /*0a20*/  FFMA R9, R24, R11, R9 ;  /* 0x0000000b18097223 */ /* 0x002fc60000000009 */
[----:B------:R-:W1:Y:S01]  /*0a30*/  LDS R24, [R12+0x580] ;  /* 0x000580000c187984 */ /* 0x000e620000000800 */
[----:B--2---:R-:W-:-:S03]  /*0a40*/  FFMA R27, R4, R15, R9 ;  /* 0x0000000f041b7223 */ /* 0x004fc60000000009 */
[----:B------:R-:W-:Y:S01]  /*0a50*/  LDS R15, [R12+0x600] ;  /* 0x000600000c0f7984 */ /* 0x000fe20000000800 */
[----:B---3--:R-:W-:-:S03]  /*0a60*/  FFMA R4, R22, R5, R27 ;  /* 0x0000000516047223 */ /* 0x008fc6000000001b */
        /* <DEDUP_REMOVED lines=23> */
[----:B------:R-:W-:Y:S01]  /*0be0*/  LDS R24, [R12+0xd80] ;  /* 0x000d80000c187984 */ /* 0x000fe20000000800 */
[----:B--2---:R-:W-:-:S03]  /*0bf0*/  FFMA R27, R8, R15, R5 ;  /* 0x0000000f081b7223 */ /* 0x004fc60000000005 */
[----:B------:R-:W-:Y:S01]  /*0c00*/  LDS R15, [R12+0xc00] ;  /* 0x000c00000c0f7984 */ /* 0x000fe20000000800 */
[----:B---3--:R-:W-:-:S03]  /*0c10*/  FFMA R8, R22, R9, R27 ;  /* 0x0000000916087223 */ /* 0x008fc6000000001b */
[----:B------:R-:W1:Y:S01]  /*0c20*/  LDS.128 R4, [R14+0x60] ;  /* 0x000060000e047984 */ /* 0x000e620000000c00 */
[----:B0-----:R-:W-:-:S03]  /*0c30*/  FFMA R25, R25, R10, R8 ;  /* 0x0000000a19197223 */ /* 0x001fc60000000008 */
[----:B------:R-:W0:Y:S01]  /*0c40*/  LDS R22, [R12+0xc80] ;  /* 0x000c80000c167984 */ /* 0x000e220000000800 */
[----:B------:R-:W-:-:S03]  /*0c50*/  FFMA R29, R26, R11, R25 ;  /* 0x0000000b1a1d7223 */ /* 0x000fc60000000019 */
[----:B------:R-:W2:Y:S04]  /*0c60*/  LDS R27, [R12+0xd00] ;  /* 0x000d00000c1b7984 */ /* 0x000ea80000000800 */
[----:B------:R-:W-:Y:S04]  /*0c70*/  LDS R25, [R12+0xe00] ;  /* 0x000e00000c197984 */ /* 0x000fe80000000800 */
[----:B------:R-:W3:Y:S04]  /*0c80*/  LDS.128 R8, [R14+0x70] ;  /* 0x000070000e087984 */ /* 0x000ee80000000c00 */
[----:B------:R-:W4:Y:S01]  /*0c90*/  LDS R26, [R12+0xe80] ;  /* 0x000e80000c1a7984 */ /* 0x000f220000000800 */
[----:B-1----:R-:W-:-:S03]  /*0ca0*/  FFMA R29, R4, R15, R29 ;  /* 0x0000000f041d7223 */ /* 0x002fc6000000001d */
[----:B------:R-:W1:Y:S01]  /*0cb0*/  LDS R15, [R12+0xf00] ;  /* 0x000f00000c0f7984 */ /* 0x000e620000000800 */
[----:B0-----:R-:W-:Y:S01]  /*0cc0*/  FFMA R22, R22, R5, R29 ;  /* 0x0000000516167223 */ /* 0x001fe2000000001d */
[----:B------:R-:W-:Y:S02]  /*0cd0*/  LEA R5, R0, R13, 0x5 ;  /* 0x0000000d00057211 */ /* 0x000fe400078e28ff */
[----:B------:R-:W0:Y:S01]  /*0ce0*/  LDS R4, [R12+0xf80] ;  /* 0x000f80000c047984 */ /* 0x000e220000000800 */
[----:B------:R-:W-:Y:S01]  /*0cf0*/  IADD3 R13, PT, PT, R13, 0x1, RZ ;  /* 0x000000010d0d7810 */ /* 0x000fe20007ffe0ff */
[----:B--2---:R-:W-:Y:S01]  /*0d00*/  FFMA R27, R27, R6, R22 ;  /* 0x000000061b1b7223 */ /* 0x004fe20000000016 */
[----:B------:R-:W-:Y:S02]  /*0d10*/  LEA R5, R5, UR6, 0x2 ;  /* 0x0000000605057c11 */ /* 0x000fe4000f8e10ff */
[----:B------:R-:W-:Y:S01]  /*0d20*/  ISETP.NE.AND P1, PT, R13, 0x20, PT ;  /* 0x000000200d00780c */ /* 0x000fe20003f25270 */
[----:B------:R-:W-:-:S04]  /*0d30*/  FFMA R7, R24, R7, R27 ;  /* 0x0000000718077223 */ /* 0x000fc8000000001b */
[----:B---3--:R-:W-:-:S04]  /*0d40*/  FFMA R7, R8, R25, R7 ;  /* 0x0000001908077223 */ /* 0x008fc80000000007 */
[----:B----4-:R-:W-:-:S04]  /*0d50*/  FFMA R26, R26, R9, R7 ;  /* 0x000000091a1a7223 */ /* 0x010fc80000000007 */
[----:B-1----:R-:W-:-:S04]  /*0d60*/  FFMA R15, R15, R10, R26 ;  /* 0x0000000a0f0f7223 */ /* 0x002fc8000000001a */
[----:B0-----:R-:W-:-:S05]  /*0d70*/  FFMA R4, R4, R11, R15 ;  /* 0x0000000b04047223 */ /* 0x001fca000000000f */
[----:B------:R1:W-:Y:S01]  /*0d80*/  STS [R5], R4 ;  /* 0x0000000405007388 */ /* 0x0003e20000000800 */
[----:B------:R-:W-:Y:S05]  /*0d90*/  @P1 BRA `(.L_x_4) ;  /* 0xfffffff800c01947 */ /* 0x000fea000383ffff */
.L_x_1:
[----:B------:R-:W-:Y:S05]  /*0da0*/  BSYNC.RECONVERGENT B0 ;  /* 0x0000000000007941 */ /* 0x000fea0003800200 */
.L_x_0:
[----:B------:R-:W-:-:S04]  /*0db0*/  UIADD3 UR4, UPT, UPT, UR4, 0x1, URZ ;  /* 0x0000000104047890 */ /* 0x000fc8000fffe0ff */
[----:B------:R-:W-:-:S09]  /*0dc0*/  UISETP.NE.AND UP0, UPT, UR4, UR5, UPT ;  /* 0x000000050400728c */ /* 0x000fd2000bf05270 */
[----:B------:R-:W-:Y:S05]  /*0dd0*/  BRA.U UP0, `(.L_x_5) ;  /* 0xfffffff500087547 */ /* 0x000fea000b83ffff */
[----:B------:R-:W-:-:S13]  /*0de0*/  LOP3.LUT P0, RZ, R0, 0x3e0, R3, 0xc8, !PT ;  /* 0x000003e000ff7812 */ /* 0x000fda000780c803 */
[----:B------:R-:W-:Y:S05]  /*0df0*/  @P0 EXIT ;  /* 0x000000000000094d */ /* 0x000fea0003800000 */
[----:B------:R-:W-:Y:S01]  /*0e00*/  LEA R23, R23, UR6, 0x2 ;  /* 0x0000000617177c11 */ /* 0x000fe2000f8e10ff */
[----:B01----:R-:W0:Y:S05]  /*0e10*/  LDC.64 R4, c[0x0][0x398] ;  /* 0x0000e600ff047b82 */ /* 0x003e2a0000000a00 */
[----:B------:R-:W1:Y:S01]  /*0e20*/  LDS R23, [R23] ;  /* 0x0000000017177984 */ /* 0x000e620000000800 */
[----:B0-----:R-:W-:-:S05]  /*0e30*/  IMAD.WIDE R2, R2, 0x4, R4 ;  /* 0x0000000402027825 */ /* 0x001fca00078e0204 */
[----:B-1----:R-:W-:Y:S01]  /*0e40*/  STG.E desc[UR12][R2.64], R23 ;  /* 0x0000001702007986 */ /* 0x002fe2000c10190c */
[----:B------:R-:W-:Y:S05]  /*0e50*/  EXIT ;  /* 0x000000000000794d */ /* 0x000fea0003800000 */
.L_x_6:
[----:B------:R-:W-:-:S00]  /*0e60*/  BRA `(.L_x_6) ;  /* 0xfffffffc00fc7947 */ /* 0x000fc0000383ffff */
[----:B------:R-:W-:-:S00]  /*0e70*/  NOP ;  /* 0x0000000000007918 */ /* 0x000fc00000000000 */
        /* <DEDUP_REMOVED lines=8> */
.L_x_7:


//--------------------- .nv.shared._Z3wxbiPfS_S_  --------------------------
	.section	.nv.shared._Z3wxbiPfS_S_,"aw",@nobits
	.sectionflags	@""
	.align	4
.nv.shared._Z3wxbiPfS_S_:
	.zero		13312


//--------------------- .nv.shared.reserved.0     --------------------------
	.section	.nv.shared.reserved.0,"aw",@nobits
	.weak		__nv_reservedSMEM_offset_0_alias
	.size		__nv_reservedSMEM_offset_0_alias, 0, 64
	.other		__nv_reservedSMEM_offset_0_alias,@"STO_CUDA_RESERVED_SHARED STV_DEFAULT"
__nv_reservedSMEM_offset_0_alias:
	.zero		0
	.zero		64


//--------------------- .nv.constant0._Z3wxbiPfS_S_ --------------------------
	.section	.nv.constant0._Z3wxbiPfS_S_,"a",@progbits
	.sectionflags	@""
	.align	4
.nv.constant0._Z3wxbiPfS_S_:
	.zero		928


//--------------------- SYMBOLS --------------------------

	.type		.nv.reservedSmem.offset0,@object
	.size		.nv.reservedSmem.offset0,0x4
	.type		.nv.reservedSmem.cap,@object
	.size		.nv.reservedSmem.cap,0x4
